//
// Generated by NVIDIA NVVM Compiler
//
// Compiler Build ID: CL-36424714
// Cuda compilation tools, release 13.0, V13.0.88
// Based on NVVM 20.0.0
//

.version 9.0
.target sm_100
.address_size 64

	// .globl	_Z19cudaMatrixMatrixMulPfS_S_i

.visible .entry _Z19cudaMatrixMatrixMulPfS_S_i(
	.param .u64 .ptr .align 1 _Z19cudaMatrixMatrixMulPfS_S_i_param_0,
	.param .u64 .ptr .align 1 _Z19cudaMatrixMatrixMulPfS_S_i_param_1,
	.param .u64 .ptr .align 1 _Z19cudaMatrixMatrixMulPfS_S_i_param_2,
	.param .u32 _Z19cudaMatrixMatrixMulPfS_S_i_param_3
)
{
	.reg .pred 	%p<10>;
	.reg .b32 	%r<75>;
	.reg .b32 	%f<62>;
	.reg .b64 	%rd<67>;

	ld.param.u64 	%rd14, [_Z19cudaMatrixMatrixMulPfS_S_i_param_1];
	ld.param.u64 	%rd15, [_Z19cudaMatrixMatrixMulPfS_S_i_param_2];
	ld.param.u32 	%r30, [_Z19cudaMatrixMatrixMulPfS_S_i_param_3];
	cvta.to.global.u64 	%rd1, %rd15;
	cvta.to.global.u64 	%rd2, %rd14;
	mov.u32 	%r31, %ctaid.y;
	mov.u32 	%r32, %ntid.y;
	mov.u32 	%r33, %tid.y;
	mad.lo.s32 	%r1, %r31, %r32, %r33;
	mov.u32 	%r34, %ctaid.x;
	mov.u32 	%r35, %ntid.x;
	mov.u32 	%r36, %tid.x;
	mad.lo.s32 	%r2, %r34, %r35, %r36;
	max.s32 	%r37, %r1, %r2;
	setp.ge.s32 	%p1, %r37, %r30;
	@%p1 bra 	$L__BB0_13;
	mul.lo.s32 	%r3, %r30, %r1;
	and.b32  	%r4, %r30, 7;
	setp.lt.u32 	%p2, %r30, 8;
	mov.b32 	%r69, 0;
	mov.u32 	%r74, %r69;
	@%p2 bra 	$L__BB0_4;
	and.b32  	%r69, %r30, 2147483640;
	neg.s32 	%r63, %r69;
	mul.wide.s32 	%rd16, %r30, 4;
	add.s64 	%rd3, %rd1, %rd16;
	shl.b32 	%r7, %r30, 3;
	mul.wide.s32 	%rd17, %r30, 8;
	add.s64 	%rd4, %rd1, %rd17;
	mul.wide.s32 	%rd18, %r30, 12;
	add.s64 	%rd5, %rd1, %rd18;
	mul.wide.s32 	%rd19, %r30, 16;
	add.s64 	%rd6, %rd1, %rd19;
	mul.wide.s32 	%rd20, %r30, 20;
	add.s64 	%rd7, %rd1, %rd20;
	mul.wide.s32 	%rd21, %r30, 24;
	add.s64 	%rd8, %rd1, %rd21;
	mul.wide.s32 	%rd22, %r30, 28;
	add.s64 	%rd9, %rd1, %rd22;
	mul.wide.u32 	%rd23, %r3, 4;
	add.s64 	%rd24, %rd23, %rd2;
	add.s64 	%rd66, %rd24, 16;
	mov.b32 	%r74, 0;
	mov.u32 	%r62, %r2;
$L__BB0_3:
	.pragma "nounroll";
	mul.wide.s32 	%rd25, %r62, 4;
	add.s64 	%rd26, %rd3, %rd25;
	add.s64 	%rd27, %rd4, %rd25;
	add.s64 	%rd28, %rd5, %rd25;
	add.s64 	%rd29, %rd6, %rd25;
	add.s64 	%rd30, %rd7, %rd25;
	add.s64 	%rd31, %rd8, %rd25;
	add.s64 	%rd32, %rd9, %rd25;
	add.s64 	%rd33, %rd1, %rd25;
	ld.global.f32 	%f1, [%rd66+-16];
	ld.global.f32 	%f2, [%rd33];
	cvt.rn.f32.s32 	%f3, %r74;
	fma.rn.f32 	%f4, %f1, %f2, %f3;
	cvt.rzi.s32.f32 	%r41, %f4;
	ld.global.f32 	%f5, [%rd66+-12];
	ld.global.f32 	%f6, [%rd26];
	cvt.rn.f32.s32 	%f7, %r41;
	fma.rn.f32 	%f8, %f5, %f6, %f7;
	cvt.rzi.s32.f32 	%r42, %f8;
	ld.global.f32 	%f9, [%rd66+-8];
	ld.global.f32 	%f10, [%rd27];
	cvt.rn.f32.s32 	%f11, %r42;
	fma.rn.f32 	%f12, %f9, %f10, %f11;
	cvt.rzi.s32.f32 	%r43, %f12;
	ld.global.f32 	%f13, [%rd66+-4];
	ld.global.f32 	%f14, [%rd28];
	cvt.rn.f32.s32 	%f15, %r43;
	fma.rn.f32 	%f16, %f13, %f14, %f15;
	cvt.rzi.s32.f32 	%r44, %f16;
	ld.global.f32 	%f17, [%rd66];
	ld.global.f32 	%f18, [%rd29];
	cvt.rn.f32.s32 	%f19, %r44;
	fma.rn.f32 	%f20, %f17, %f18, %f19;
	cvt.rzi.s32.f32 	%r45, %f20;
	ld.global.f32 	%f21, [%rd66+4];
	ld.global.f32 	%f22, [%rd30];
	cvt.rn.f32.s32 	%f23, %r45;
	fma.rn.f32 	%f24, %f21, %f22, %f23;
	cvt.rzi.s32.f32 	%r46, %f24;
	ld.global.f32 	%f25, [%rd66+8];
	ld.global.f32 	%f26, [%rd31];
	cvt.rn.f32.s32 	%f27, %r46;
	fma.rn.f32 	%f28, %f25, %f26, %f27;
	cvt.rzi.s32.f32 	%r47, %f28;
	ld.global.f32 	%f29, [%rd66+12];
	ld.global.f32 	%f30, [%rd32];
	cvt.rn.f32.s32 	%f31, %r47;
	fma.rn.f32 	%f32, %f29, %f30, %f31;
	cvt.rzi.s32.f32 	%r74, %f32;
	add.s32 	%r63, %r63, 8;
	add.s32 	%r62, %r62, %r7;
	add.s64 	%rd66, %rd66, 32;
	setp.ne.s32 	%p3, %r63, 0;
	@%p3 bra 	$L__BB0_3;
$L__BB0_4:
	setp.eq.s32 	%p4, %r4, 0;
	@%p4 bra 	$L__BB0_12;
	and.b32  	%r17, %r30, 3;
	setp.lt.u32 	%p5, %r4, 4;
	@%p5 bra 	$L__BB0_7;
	add.s32 	%r49, %r69, %r3;
	mul.wide.u32 	%rd34, %r49, 4;
	add.s64 	%rd35, %rd2, %rd34;
	ld.global.f32 	%f33, [%rd35];
	mad.lo.s32 	%r50, %r69, %r30, %r2;
	mul.wide.s32 	%rd36, %r50, 4;
	add.s64 	%rd37, %rd1, %rd36;
	ld.global.f32 	%f34, [%rd37];
	cvt.rn.f32.s32 	%f35, %r74;
	fma.rn.f32 	%f36, %f33, %f34, %f35;
	cvt.rzi.s32.f32 	%r51, %f36;
	cvt.u64.u32 	%rd38, %r3;
	cvt.u64.u32 	%rd39, %r69;
	add.s64 	%rd40, %rd39, %rd38;
	shl.b64 	%rd41, %rd40, 2;
	add.s64 	%rd42, %rd2, %rd41;
	ld.global.f32 	%f37, [%rd42+4];
	mul.wide.s32 	%rd43, %r30, 4;
	add.s64 	%rd44, %rd37, %rd43;
	ld.global.f32 	%f38, [%rd44];
	cvt.rn.f32.s32 	%f39, %r51;
	fma.rn.f32 	%f40, %f37, %f38, %f39;
	cvt.rzi.s32.f32 	%r52, %f40;
	ld.global.f32 	%f41, [%rd42+8];
	add.s64 	%rd45, %rd44, %rd43;
	ld.global.f32 	%f42, [%rd45];
	cvt.rn.f32.s32 	%f43, %r52;
	fma.rn.f32 	%f44, %f41, %f42, %f43;
	cvt.rzi.s32.f32 	%r53, %f44;
	ld.global.f32 	%f45, [%rd42+12];
	add.s64 	%rd46, %rd45, %rd43;
	ld.global.f32 	%f46, [%rd46];
	cvt.rn.f32.s32 	%f47, %r53;
	fma.rn.f32 	%f48, %f45, %f46, %f47;
	cvt.rzi.s32.f32 	%r74, %f48;
	add.s32 	%r69, %r69, 4;
$L__BB0_7:
	setp.eq.s32 	%p6, %r17, 0;
	@%p6 bra 	$L__BB0_12;
	setp.eq.s32 	%p7, %r17, 1;
	@%p7 bra 	$L__BB0_10;
	add.s32 	%r55, %r69, %r3;
	mul.wide.u32 	%rd47, %r55, 4;
	add.s64 	%rd48, %rd2, %rd47;
	ld.global.f32 	%f49, [%rd48];
	mad.lo.s32 	%r56, %r69, %r30, %r2;
	mul.wide.s32 	%rd49, %r56, 4;
	add.s64 	%rd50, %rd1, %rd49;
	ld.global.f32 	%f50, [%rd50];
	cvt.rn.f32.s32 	%f51, %r74;
	fma.rn.f32 	%f52, %f49, %f50, %f51;
	cvt.rzi.s32.f32 	%r57, %f52;
	cvt.u64.u32 	%rd51, %r3;
	cvt.u64.u32 	%rd52, %r69;
	add.s64 	%rd53, %rd52, %rd51;
	shl.b64 	%rd54, %rd53, 2;
	add.s64 	%rd55, %rd2, %rd54;
	ld.global.f32 	%f53, [%rd55+4];
	mul.wide.s32 	%rd56, %r30, 4;
	add.s64 	%rd57, %rd50, %rd56;
	ld.global.f32 	%f54, [%rd57];
	cvt.rn.f32.s32 	%f55, %r57;
	fma.rn.f32 	%f56, %f53, %f54, %f55;
	cvt.rzi.s32.f32 	%r74, %f56;
	add.s32 	%r69, %r69, 2;
$L__BB0_10:
	and.b32  	%r58, %r30, 1;
	setp.eq.b32 	%p8, %r58, 1;
	not.pred 	%p9, %p8;
	@%p9 bra 	$L__BB0_12;
	add.s32 	%r59, %r69, %r3;
	mul.wide.u32 	%rd58, %r59, 4;
	add.s64 	%rd59, %rd2, %rd58;
	ld.global.f32 	%f57, [%rd59];
	mad.lo.s32 	%r60, %r69, %r30, %r2;
	mul.wide.s32 	%rd60, %r60, 4;
	add.s64 	%rd61, %rd1, %rd60;
	ld.global.f32 	%f58, [%rd61];
	cvt.rn.f32.s32 	%f59, %r74;
	fma.rn.f32 	%f60, %f57, %f58, %f59;
	cvt.rzi.s32.f32 	%r74, %f60;
$L__BB0_12:
	ld.param.u64 	%rd65, [_Z19cudaMatrixMatrixMulPfS_S_i_param_0];
	cvt.rn.f32.s32 	%f61, %r74;
	add.s32 	%r61, %r3, %r2;
	cvta.to.global.u64 	%rd62, %rd65;
	mul.wide.s32 	%rd63, %r61, 4;
	add.s64 	%rd64, %rd62, %rd63;
	st.global.f32 	[%rd64], %f61;
$L__BB0_13:
	ret;

}
	// .globl	_Z10initMatrixPffi
.visible .entry _Z10initMatrixPffi(
	.param .u64 .ptr .align 1 _Z10initMatrixPffi_param_0,
	.param .f32 _Z10initMatrixPffi_param_1,
	.param .u32 _Z10initMatrixPffi_param_2
)
{
	.reg .pred 	%p<4>;
	.reg .b32 	%r<11>;
	.reg .b32 	%f<5>;
	.reg .b64 	%rd<5>;

	ld.param.u64 	%rd1, [_Z10initMatrixPffi_param_0];
	ld.param.f32 	%f2, [_Z10initMatrixPffi_param_1];
	ld.param.u32 	%r3, [_Z10initMatrixPffi_param_2];
	mov.u32 	%r4, %ctaid.y;
	mov.u32 	%r5, %ntid.y;
	mov.u32 	%r6, %tid.y;
	mad.lo.s32 	%r1, %r4, %r5, %r6;
	mov.u32 	%r7, %ctaid.x;
	mov.u32 	%r8, %ntid.x;
	mov.u32 	%r9, %tid.x;
	mad.lo.s32 	%r2, %r7, %r8, %r9;
	cvt.rn.f32.u32 	%f1, %r1;
	setp.leu.f32 	%p1, %f2, %f1;
	setp.ge.s32 	%p2, %r2, %r3;
	or.pred  	%p3, %p1, %p2;
	@%p3 bra 	$L__BB1_2;
	cvta.to.global.u64 	%rd2, %rd1;
	cvt.rn.f32.s32 	%f3, %r2;
	fma.rn.f32 	%f4, %f2, %f1, %f3;
	mad.lo.s32 	%r10, %r3, %r1, %r2;
	mul.wide.s32 	%rd3, %r10, 4;
	add.s64 	%rd4, %rd2, %rd3;
	st.global.f32 	[%rd4], %f4;
$L__BB1_2:
	ret;

}


// ===== COMPILED SASS (sm_100) =====

	.target	sm_100

	.elftype	@"ET_EXEC"


//--------------------- .note.nv.tkinfo           --------------------------
	.section	.note.nv.tkinfo,"",@"SHT_NOTE"
	.sectionflags	@"SHF_NOTE_NV_TKINFO"
	.tkinfo
        /*0018*/ 	.word	0x00000002
        /*0030*/ 	.string	""
        /*0030*/ 	.string	"ptxas"
        /*0030*/ 	.string	"Cuda compilation tools, release 13.0, V13.0.88"
        /*0030*/ 	.string	"Build cuda_13.0.r13.0/compiler.36424714_0"
        /*0030*/ 	.string	"-arch sm_100 -m 64 "



//--------------------- .note.nv.cuinfo           --------------------------
	.section	.note.nv.cuinfo,"",@"SHT_NOTE"
	.sectionflags	@"SHF_NOTE_NV_CUINFO"
        /*0018*/ 	.short	0x0002
        /*001a*/ 	.short	0x0064
        /*001c*/ 	.short	0x0082
	.zero		2


//--------------------- .nv.info                  --------------------------
	.section	.nv.info,"",@"SHT_CUDA_INFO"
	.align	4


	//----- nvinfo : EIATTR_REGCOUNT
	.align		4
        /*0000*/ 	.byte	0x04, 0x2f
        /*0002*/ 	.short	(.L_1 - .L_0)
	.align		4
.L_0:
        /*0004*/ 	.word	index@(_Z19cudaMatrixMatrixMulPfS_S_i)
        /*0008*/ 	.word	0x0000001e


	//----- nvinfo : EIATTR_FRAME_SIZE
	.align		4
.L_1:
        /*000c*/ 	.byte	0x04, 0x11
        /*000e*/ 	.short	(.L_3 - .L_2)
	.align		4
.L_2:
        /*0010*/ 	.word	index@(_Z19cudaMatrixMatrixMulPfS_S_i)
        /*0014*/ 	.word	0x00000000


	//----- nvinfo : EIATTR_REGCOUNT
	.align		4
.L_3:
        /*0018*/ 	.byte	0x04, 0x2f
        /*001a*/ 	.short	(.L_5 - .L_4)
	.align		4
.L_4:
        /*001c*/ 	.word	index@(_Z10initMatrixPffi)
        /*0020*/ 	.word	0x0000000a


	//----- nvinfo : EIATTR_FRAME_SIZE
	.align		4
.L_5:
        /*0024*/ 	.byte	0x04, 0x11
        /*0026*/ 	.short	(.L_7 - .L_6)
	.align		4
.L_6:
        /*0028*/ 	.word	index@(_Z10initMatrixPffi)
        /*002c*/ 	.word	0x00000000


	//----- nvinfo : EIATTR_MIN_STACK_SIZE
	.align		4
.L_7:
        /*0030*/ 	.byte	0x04, 0x12
        /*0032*/ 	.short	(.L_9 - .L_8)
	.align		4
.L_8:
        /*0034*/ 	.word	index@(_Z10initMatrixPffi)
        /*0038*/ 	.word	0x00000000


	//----- nvinfo : EIATTR_MIN_STACK_SIZE
	.align		4
.L_9:
        /*003c*/ 	.byte	0x04, 0x12
        /*003e*/ 	.short	(.L_11 - .L_10)
	.align		4
.L_10:
        /*0040*/ 	.word	index@(_Z19cudaMatrixMatrixMulPfS_S_i)
        /*0044*/ 	.word	0x00000000
.L_11:


//--------------------- .nv.compat                --------------------------
	.section	.nv.compat,"",@"SHT_CUDA_COMPAT_INFO"
	.align	4
        /*0000*/ 	.byte	0x02, 0x09, 0x00, 0x00, 0x02, 0x02, 0x01, 0x00, 0x02, 0x05, 0x05, 0x00, 0x03, 0x07, 0x01, 0x01
        /*0010*/ 	.byte	0x02, 0x03, 0x00, 0x00, 0x02, 0x06, 0x01, 0x00, 0x04, 0x0b, 0x08, 0x00, 0x09, 0x00, 0x00, 0x00
        /*0020*/ 	.byte	0x00, 0x00, 0x00, 0x00


//--------------------- .nv.info._Z10initMatrixPffi --------------------------
	.section	.nv.info._Z10initMatrixPffi,"",@"SHT_CUDA_INFO"
	.sectionflags	@""
	.align	4


	//----- nvinfo : EIATTR_CUDA_API_VERSION
	.align		4
        /*0000*/ 	.byte	0x04, 0x37
        /*0002*/ 	.short	(.L_13 - .L_12)
.L_12:
        /*0004*/ 	.word	0x00000082


	//----- nvinfo : EIATTR_KPARAM_INFO
	.align		4
.L_13:
        /*0008*/ 	.byte	0x04, 0x17
        /*000a*/ 	.short	(.L_15 - .L_14)
.L_14:
        /*000c*/ 	.word	0x00000000
        /*0010*/ 	.short	0x0002
        /*0012*/ 	.short	0x000c
        /*0014*/ 	.byte	0x00, 0xf0, 0x11, 0x00


	//----- nvinfo : EIATTR_KPARAM_INFO
	.align		4
.L_15:
        /*0018*/ 	.byte	0x04, 0x17
        /*001a*/ 	.short	(.L_17 - .L_16)
.L_16:
        /*001c*/ 	.word	0x00000000
        /*0020*/ 	.short	0x0001
        /*0022*/ 	.short	0x0008
        /*0024*/ 	.byte	0x00, 0xf0, 0x11, 0x00


	//----- nvinfo : EIATTR_KPARAM_INFO
	.align		4
.L_17:
        /*0028*/ 	.byte	0x04, 0x17
        /*002a*/ 	.short	(.L_19 - .L_18)
.L_18:
        /*002c*/ 	.word	0x00000000
        /*0030*/ 	.short	0x0000
        /*0032*/ 	.short	0x0000
        /*0034*/ 	.byte	0x00, 0xf5, 0x21, 0x00


	//----- nvinfo : EIATTR_SPARSE_MMA_MASK
	.align		4
.L_19:
        /*0038*/ 	.byte	0x03, 0x50
        /*003a*/ 	.short	0x0000


	//----- nvinfo : EIATTR_MAXREG_COUNT
	.align		4
        /*003c*/ 	.byte	0x03, 0x1b
        /*003e*/ 	.short	0x00ff


	//----- nvinfo : EIATTR_MERCURY_ISA_VERSION
	.align		4
        /*0040*/ 	.byte	0x03, 0x5f
        /*0042*/ 	.short	0x0101


	//----- nvinfo : EIATTR_VRC_CTA_INIT_COUNT
	.align		4
        /*0044*/ 	.byte	0x02, 0x4a
	.zero		1
	.zero		1


	//----- nvinfo : EIATTR_EXIT_INSTR_OFFSETS
	.align		4
        /*0048*/ 	.byte	0x04, 0x1c
        /*004a*/ 	.short	(.L_21 - .L_20)


	//   ....[0]....
.L_20:
        /*004c*/ 	.word	0x000000d0


	//   ....[1]....
        /*0050*/ 	.word	0x00000150


	//----- nvinfo : EIATTR_CBANK_PARAM_SIZE
	.align		4
.L_21:
        /*0054*/ 	.byte	0x03, 0x19
        /*0056*/ 	.short	0x0010


	//----- nvinfo : EIATTR_PARAM_CBANK
	.align		4
        /*0058*/ 	.byte	0x04, 0x0a
        /*005a*/ 	.short	(.L_23 - .L_22)
	.align		4
.L_22:
        /*005c*/ 	.word	index@(.nv.constant0._Z10initMatrixPffi)
        /*0060*/ 	.short	0x0380
        /*0062*/ 	.short	0x0010


	//----- nvinfo : EIATTR_SW_WAR
	.align		4
.L_23:
        /*0064*/ 	.byte	0x04, 0x36
        /*0066*/ 	.short	(.L_25 - .L_24)
.L_24:
        /*0068*/ 	.word	0x00000008
.L_25:


//--------------------- .nv.info._Z19cudaMatrixMatrixMulPfS_S_i --------------------------
	.section	.nv.info._Z19cudaMatrixMatrixMulPfS_S_i,"",@"SHT_CUDA_INFO"
	.sectionflags	@""
	.align	4


	//----- nvinfo : EIATTR_CUDA_API_VERSION
	.align		4
        /*0000*/ 	.byte	0x04, 0x37
        /*0002*/ 	.short	(.L_27 - .L_26)
.L_26:
        /*0004*/ 	.word	0x00000082


	//----- nvinfo : EIATTR_KPARAM_INFO
	.align		4
.L_27:
        /*0008*/ 	.byte	0x04, 0x17
        /*000a*/ 	.short	(.L_29 - .L_28)
.L_28:
        /*000c*/ 	.word	0x00000000
        /*0010*/ 	.short	0x0003
        /*0012*/ 	.short	0x0018
        /*0014*/ 	.byte	0x00, 0xf0, 0x11, 0x00


	//----- nvinfo : EIATTR_KPARAM_INFO
	.align		4
.L_29:
        /*0018*/ 	.byte	0x04, 0x17
        /*001a*/ 	.short	(.L_31 - .L_30)
.L_30:
        /*001c*/ 	.word	0x00000000
        /*0020*/ 	.short	0x0002
        /*0022*/ 	.short	0x0010
        /*0024*/ 	.byte	0x00, 0xf5, 0x21, 0x00


	//----- nvinfo : EIATTR_KPARAM_INFO
	.align		4
.L_31:
        /*0028*/ 	.byte	0x04, 0x17
        /*002a*/ 	.short	(.L_33 - .L_32)
.L_32:
        /*002c*/ 	.word	0x00000000
        /*0030*/ 	.short	0x0001
        /*0032*/ 	.short	0x0008
        /*0034*/ 	.byte	0x00, 0xf5, 0x21, 0x00


	//----- nvinfo : EIATTR_KPARAM_INFO
	.align		4
.L_33:
        /*0038*/ 	.byte	0x04, 0x17
        /*003a*/ 	.short	(.L_35 - .L_34)
.L_34:
        /*003c*/ 	.word	0x00000000
        /*0040*/ 	.short	0x0000
        /*0042*/ 	.short	0x0000
        /*0044*/ 	.byte	0x00, 0xf5, 0x21, 0x00


	//----- nvinfo : EIATTR_SPARSE_MMA_MASK
	.align		4
.L_35:
        /*0048*/ 	.byte	0x03, 0x50
        /*004a*/ 	.short	0x0000


	//----- nvinfo : EIATTR_MAXREG_COUNT
	.align		4
        /*004c*/ 	.byte	0x03, 0x1b
        /*004e*/ 	.short	0x00ff


	//----- nvinfo : EIATTR_MERCURY_ISA_VERSION
	.align		4
        /*0050*/ 	.byte	0x03, 0x5f
        /*0052*/ 	.short	0x0101


	//----- nvinfo : EIATTR_VRC_CTA_INIT_COUNT
	.align		4
        /*0054*/ 	.byte	0x02, 0x4a
	.zero		1
	.zero		1


	//----- nvinfo : EIATTR_EXIT_INSTR_OFFSETS
	.align		4
        /*0058*/ 	.byte	0x04, 0x1c
        /*005a*/ 	.short	(.L_37 - .L_36)


	//   ....[0]....
.L_36:
        /*005c*/ 	.word	0x000000c0


	//   ....[1]....
        /*0060*/ 	.word	0x00000c20


	//----- nvinfo : EIATTR_CBANK_PARAM_SIZE
	.align		4
.L_37:
        /*0064*/ 	.byte	0x03, 0x19
        /*0066*/ 	.short	0x001c


	//----- nvinfo : EIATTR_PARAM_CBANK
	.align		4
        /*0068*/ 	.byte	0x04, 0x0a
        /*006a*/ 	.short	(.L_39 - .L_38)
	.align		4
.L_38:
        /*006c*/ 	.word	index@(.nv.constant0._Z19cudaMatrixMatrixMulPfS_S_i)
        /*0070*/ 	.short	0x0380
        /*0072*/ 	.short	0x001c


	//----- nvinfo : EIATTR_SW_WAR
	.align		4
.L_39:
        /*0074*/ 	.byte	0x04, 0x36
        /*0076*/ 	.short	(.L_41 - .L_40)
.L_40:
        /*0078*/ 	.word	0x00000008
.L_41:


//--------------------- .nv.callgraph             --------------------------
	.section	.nv.callgraph,"",@"SHT_CUDA_CALLGRAPH"
	.align	4
	.sectionentsize	8
	.align		4
        /*0000*/ 	.word	0x00000000
	.align		4
        /*0004*/ 	.word	0xffffffff
	.align		4
        /*0008*/ 	.word	0x00000000
	.align		4
        /*000c*/ 	.word	0xfffffffe
	.align		4
        /*0010*/ 	.word	0x00000000
	.align		4
        /*0014*/ 	.word	0xfffffffd
	.align		4
        /*0018*/ 	.word	0x00000000
	.align		4
        /*001c*/ 	.word	0xfffffffc


//--------------------- .text._Z10initMatrixPffi  --------------------------
	.section	.text._Z10initMatrixPffi,"ax",@progbits
	.align	128
        .global         _Z10initMatrixPffi
        .type           _Z10initMatrixPffi,@function
        .size           _Z10initMatrixPffi,(.L_x_7 - _Z10initMatrixPffi)
        .other          _Z10initMatrixPffi,@"STO_CUDA_ENTRY STV_DEFAULT"
_Z10initMatrixPffi:
.text._Z10initMatrixPffi:
[----:B------:R-:W-:Y:S01]  /*0000*/  LDC R1, c[0x0][0x37c] ;  /* 0x0000df00ff017b82 */ /* 0x000fe20000000800 */
[----:B------:R-:W0:Y:S07]  /*0010*/  S2R R3, SR_TID.Y ;  /* 0x0000000000037919 */ /* 0x000e2e0000002200 */
[----:B------:R-:W0:Y:S01]  /*0020*/  LDC R0, c[0x0][0x364] ;  /* 0x0000d900ff007b82 */ /* 0x000e220000000800 */
[----:B------:R-:W1:Y:S01]  /*0030*/  LDCU.64 UR6, c[0x0][0x388] ;  /* 0x00007100ff0677ac */ /* 0x000e620008000a00 */
[----:B------:R-:W2:Y:S06]  /*0040*/  S2R R2, SR_TID.X ;  /* 0x0000000000027919 */ /* 0x000eac0000002100 */
[----:B------:R-:W0:Y:S08]  /*0050*/  S2UR UR4, SR_CTAID.Y ;  /* 0x00000000000479c3 */ /* 0x000e300000002600 */
[----:B------:R-:W2:Y:S08]  /*0060*/  S2UR UR5, SR_CTAID.X ;  /* 0x00000000000579c3 */ /* 0x000eb00000002500 */
[----:B------:R-:W2:Y:S01]  /*0070*/  LDC R5, c[0x0][0x360] ;  /* 0x0000d800ff057b82 */ /* 0x000ea20000000800 */
[----:B0-----:R-:W-:-:S05]  /*0080*/  IMAD R0, R0, UR4, R3 ;  /* 0x0000000400007c24 */ /* 0x001fca000f8e0203 */
[----:B------:R-:W-:Y:S01]  /*0090*/  I2FP.F32.U32 R4, R0 ;  /* 0x0000000000047245 */ /* 0x000fe20000201000 */
[----:B--2---:R-:W-:-:S05]  /*00a0*/  IMAD R5, R5, UR5, R2 ;  /* 0x0000000505057c24 */ /* 0x004fca000f8e0202 */
[----:B-1----:R-:W-:-:S04]  /*00b0*/  ISETP.GE.AND P0, PT, R5, UR7, PT ;  /* 0x0000000705007c0c */ /* 0x002fc8000bf06270 */
[----:B------:R-:W-:-:S13]  /*00c0*/  FSETP.GEU.OR P0, PT, R4, UR6, P0 ;  /* 0x0000000604007c0b */ /* 0x000fda000870e400 */
[----:B------:R-:W-:Y:S05]  /*00d0*/  @P0 EXIT ;  /* 0x000000000000094d */ /* 0x000fea0003800000 */
[----:B------:R-:W0:Y:S01]  /*00e0*/  LDC.64 R2, c[0x0][0x380] ;  /* 0x0000e000ff027b82 */ /* 0x000e220000000a00 */
[----:B------:R-:W1:Y:S01]  /*00f0*/  LDCU.64 UR4, c[0x0][0x358] ;  /* 0x00006b00ff0477ac */ /* 0x000e620008000a00 */
[----:B------:R-:W-:Y:S01]  /*0100*/  I2FP.F32.S32 R7, R5 ;  /* 0x0000000500077245 */ /* 0x000fe20000201400 */
[----:B------:R-:W-:-:S04]  /*0110*/  IMAD R5, R0, UR7, R5 ;  /* 0x0000000700057c24 */ /* 0x000fc8000f8e0205 */
[----:B------:R-:W-:Y:S01]  /*0120*/  FFMA R7, R4, UR6, R7 ;  /* 0x0000000604077c23 */ /* 0x000fe20008000007 */
[----:B0-----:R-:W-:-:S05]  /*0130*/  IMAD.WIDE R2, R5, 0x4, R2 ;  /* 0x0000000405027825 */ /* 0x001fca00078e0202 */
[----:B-1----:R-:W-:Y:S01]  /*0140*/  STG.E desc[UR4][R2.64], R7 ;  /* 0x0000000702007986 */ /* 0x002fe2000c101904 */
[----:B------:R-:W-:Y:S05]  /*0150*/  EXIT ;  /* 0x000000000000794d */ /* 0x000fea0003800000 */
.L_x_0:
[----:B------:R-:W-:-:S00]  /*0160*/  BRA `(.L_x_0) ;  /* 0xfffffffc00fc7947 */ /* 0x000fc0000383ffff */
[----:B------:R-:W-:-:S00]  /*0170*/  NOP ;  /* 0x0000000000007918 */ /* 0x000fc00000000000 */
        /* <DEDUP_REMOVED lines=8> */
.L_x_7:


//--------------------- .text._Z19cudaMatrixMatrixMulPfS_S_i --------------------------
	.section	.text._Z19cudaMatrixMatrixMulPfS_S_i,"ax",@progbits
	.align	128
        .global         _Z19cudaMatrixMatrixMulPfS_S_i
        .type           _Z19cudaMatrixMatrixMulPfS_S_i,@function
        .size           _Z19cudaMatrixMatrixMulPfS_S_i,(.L_x_8 - _Z19cudaMatrixMatrixMulPfS_S_i)
        .other          _Z19cudaMatrixMatrixMulPfS_S_i,@"STO_CUDA_ENTRY STV_DEFAULT"
_Z19cudaMatrixMatrixMulPfS_S_i:
.text._Z19cudaMatrixMatrixMulPfS_S_i:
[----:B------:R-:W-:Y:S01]  /*0000*/  LDC R1, c[0x0][0x37c] ;  /* 0x0000df00ff017b82 */ /* 0x000fe20000000800 */
[----:B------:R-:W0:Y:S07]  /*0010*/  S2R R0, SR_TID.Y ;  /* 0x0000000000007919 */ /* 0x000e2e0000002200 */
[----:B------:R-:W0:Y:S01]  /*0020*/  S2UR UR4, SR_CTAID.Y ;  /* 0x00000000000479c3 */ /* 0x000e220000002600 */
[----:B------:R-:W1:Y:S01]  /*0030*/  LDCU UR12, c[0x0][0x398] ;  /* 0x00007300ff0c77ac */ /* 0x000e620008000800 */
[----:B------:R-:W2:Y:S06]  /*0040*/  S2R R3, SR_TID.X ;  /* 0x0000000000037919 */ /* 0x000eac0000002100 */
[----:B------:R-:W0:Y:S08]  /*0050*/  LDC R11, c[0x0][0x364] ;  /* 0x0000d900ff0b7b82 */ /* 0x000e300000000800 */
[----:B------:R-:W2:Y:S08]  /*0060*/  S2UR UR5, SR_CTAID.X ;  /* 0x00000000000579c3 */ /* 0x000eb00000002500 */
[----:B------:R-:W2:Y:S01]  /*0070*/  LDC R2, c[0x0][0x360] ;  /* 0x0000d800ff027b82 */ /* 0x000ea20000000800 */
[----:B0-----:R-:W-:-:S02]  /*0080*/  IMAD R11, R11, UR4, R0 ;  /* 0x000000040b0b7c24 */ /* 0x001fc4000f8e0200 */
[----:B--2---:R-:W-:-:S05]  /*0090*/  IMAD R0, R2, UR5, R3 ;  /* 0x0000000502007c24 */ /* 0x004fca000f8e0203 */
[----:B------:R-:W-:-:S04]  /*00a0*/  VIMNMX R2, PT, PT, R11, R0, !PT ;  /* 0x000000000b027248 */ /* 0x000fc80007fe0100 */
[----:B-1----:R-:W-:-:S13]  /*00b0*/  ISETP.GE.AND P0, PT, R2, UR12, PT ;  /* 0x0000000c02007c0c */ /* 0x002fda000bf06270 */
[----:B------:R-:W-:Y:S05]  /*00c0*/  @P0 EXIT ;  /* 0x000000000000094d */ /* 0x000fea0003800000 */
[----:B------:R-:W-:Y:S01]  /*00d0*/  UISETP.GE.U32.AND UP0, UPT, UR12, 0x8, UPT ;  /* 0x000000080c00788c */ /* 0x000fe2000bf06070 */
[----:B------:R-:W-:Y:S02]  /*00e0*/  HFMA2 R10, -RZ, RZ, 0, 0 ;  /* 0x00000000ff0a7431 */ /* 0x000fe400000001ff */
[----:B------:R-:W-:Y:S01]  /*00f0*/  IMAD R11, R11, UR12, RZ ;  /* 0x0000000c0b0b7c24 */ /* 0x000fe2000f8e02ff */
[----:B------:R-:W-:Y:S01]  /*0100*/  UMOV UR4, URZ ;  /* 0x000000ff00047c82 */ /* 0x000fe20008000000 */
[----:B------:R-:W0:Y:S04]  /*0110*/  LDCU.64 UR10, c[0x0][0x358] ;  /* 0x00006b00ff0a77ac */ /* 0x000e280008000a00 */
[----:B------:R-:W-:Y:S05]  /*0120*/  BRA.U !UP0, `(.L_x_1) ;  /* 0x0000000508447547 */ /* 0x000fea000b800000 */
[----:B------:R-:W1:Y:S01]  /*0130*/  LDC.64 R2, c[0x0][0x388] ;  /* 0x0000e200ff027b82 */ /* 0x000e620000000a00 */
[----:B------:R-:W2:Y:S01]  /*0140*/  LDCU.64 UR14, c[0x0][0x390] ;  /* 0x00007200ff0e77ac */ /* 0x000ea20008000a00 */
[----:B------:R-:W-:Y:S01]  /*0150*/  MOV R10, RZ ;  /* 0x000000ff000a7202 */ /* 0x000fe20000000f00 */
[----:B------:R-:W-:Y:S01]  /*0160*/  IMAD.MOV.U32 R12, RZ, RZ, R0 ;  /* 0x000000ffff0c7224 */ /* 0x000fe200078e0000 */
[----:B------:R-:W-:-:S04]  /*0170*/  ULOP3.LUT UR4, UR12, 0x7ffffff8, URZ, 0xc0, !UPT ;  /* 0x7ffffff80c047892 */ /* 0x000fc8000f8ec0ff */
[----:B------:R-:W-:Y:S02]  /*0180*/  UIADD3 UR5, UPT, UPT, -UR4, URZ, URZ ;  /* 0x000000ff04057290 */ /* 0x000fe4000fffe1ff */
[----:B--2---:R-:W-:Y:S02]  /*0190*/  UIMAD.WIDE UR6, UR12, 0x18, UR14 ;  /* 0x000000180c0678a5 */ /* 0x004fe4000f8e020e */
[----:B------:R-:W-:Y:S01]  /*01a0*/  UIMAD.WIDE UR8, UR12, 0x1c, UR14 ;  /* 0x0000001c0c0878a5 */ /* 0x000fe2000f8e020e */
[----:B-1----:R-:W-:-:S03]  /*01b0*/  IMAD.WIDE.U32 R2, R11, 0x4, R2 ;  /* 0x000000040b027825 */ /* 0x002fc600078e0002 */
[----:B------:R-:W-:-:S04]  /*01c0*/  IADD3 R2, P0, PT, R2, 0x10, RZ ;  /* 0x0000001002027810 */ /* 0x000fc80007f1e0ff */
[----:B------:R-:W-:-:S09]  /*01d0*/  IADD3.X R3, PT, PT, RZ, R3, RZ, P0, !PT ;  /* 0x00000003ff037210 */ /* 0x000fd200007fe4ff */
.L_x_2:
[----:B------:R-:W-:Y:S01]  /*01e0*/  MOV R9, 0x4 ;  /* 0x0000000400097802 */ /* 0x000fe20000000f00 */
[----:B0-----:R-:W2:Y:S04]  /*01f0*/  LDG.E R14, desc[UR10][R2.64+-0x10] ;  /* 0xfffff00a020e7981 */ /* 0x001ea8000c1e1900 */
[----:B------:R-:W-:Y:S01]  /*0200*/  IMAD.WIDE R8, R12, R9, UR14 ;  /* 0x0000000e0c087e25 */ /* 0x000fe2000f8e0209 */
[----:B------:R-:W-:Y:S01]  /*0210*/  UIMAD.WIDE UR16, UR12, 0x4, UR14 ;  /* 0x000000040c1078a5 */ /* 0x000fe2000f8e020e */
[----:B------:R-:W3:Y:S04]  /*0220*/  LDG.E R16, desc[UR10][R2.64+-0xc] ;  /* 0xfffff40a02107981 */ /* 0x000ee8000c1e1900 */
[----:B------:R0:W2:Y:S01]  /*0230*/  LDG.E R13, desc[UR10][R8.64] ;  /* 0x0000000a080d7981 */ /* 0x0000a2000c1e1900 */
[----:B------:R-:W-:Y:S01]  /*0240*/  MOV R4, UR16 ;  /* 0x0000001000047c02 */ /* 0x000fe20008000f00 */
[----:B------:R-:W-:-:S02]  /*0250*/  IMAD.U32 R5, RZ, RZ, UR17 ;  /* 0x00000011ff057e24 */ /* 0x000fc4000f8e00ff */
[----:B------:R-:W4:Y:S02]  /*0260*/  LDG.E R18, desc[UR10][R2.64+-0x8] ;  /* 0xfffff80a02127981 */ /* 0x000f24000c1e1900 */
[----:B------:R-:W-:Y:S02]  /*0270*/  IMAD.WIDE R4, R12, 0x4, R4 ;  /* 0x000000040c047825 */ /* 0x000fe400078e0204 */
[----:B------:R-:W5:Y:S04]  /*0280*/  LDG.E R20, desc[UR10][R2.64+-0x4] ;  /* 0xfffffc0a02147981 */ /* 0x000f68000c1e1900 */
[----:B-1----:R1:W3:Y:S01]  /*0290*/  LDG.E R15, desc[UR10][R4.64] ;  /* 0x0000000a040f7981 */ /* 0x0022e2000c1e1900 */
[----:B------:R-:W-:Y:S01]  /*02a0*/  UIMAD.WIDE UR16, UR12, 0x8, UR14 ;  /* 0x000000080c1078a5 */ /* 0x000fe2000f8e020e */
[----:B------:R-:W-:-:S02]  /*02b0*/  IMAD.MOV.U32 R27, RZ, RZ, 0x4 ;  /* 0x00000004ff1b7424 */ /* 0x000fc400078e00ff */
[----:B------:R-:W5:Y:S03]  /*02c0*/  LDG.E R21, desc[UR10][R2.64] ;  /* 0x0000000a02157981 */ /* 0x000f66000c1e1900 */
[----:B------:R-:W-:Y:S01]  /*02d0*/  MOV R6, UR16 ;  /* 0x0000001000067c02 */ /* 0x000fe20008000f00 */
[----:B------:R-:W5:Y:S01]  /*02e0*/  LDG.E R23, desc[UR10][R2.64+0x4] ;  /* 0x0000040a02177981 */ /* 0x000f62000c1e1900 */
[----:B------:R-:W-:-:S03]  /*02f0*/  MOV R7, UR17 ;  /* 0x0000001100077c02 */ /* 0x000fc60008000f00 */
[----:B------:R-:W5:Y:S01]  /*0300*/  LDG.E R24, desc[UR10][R2.64+0x8] ;  /* 0x0000080a02187981 */ /* 0x000f62000c1e1900 */
[----:B------:R-:W-:-:S03]  /*0310*/  IMAD.WIDE R6, R12, 0x4, R6 ;  /* 0x000000040c067825 */ /* 0x000fc600078e0206 */
[----:B------:R-:W5:Y:S04]  /*0320*/  LDG.E R25, desc[UR10][R2.64+0xc] ;  /* 0x00000c0a02197981 */ /* 0x000f68000c1e1900 */
[----:B------:R1:W4:Y:S01]  /*0330*/  LDG.E R17, desc[UR10][R6.64] ;  /* 0x0000000a06117981 */ /* 0x000322000c1e1900 */
[----:B0-----:R-:W-:Y:S01]  /*0340*/  HFMA2 R9, -RZ, RZ, 0, 2.384185791015625e-07 ;  /* 0x00000004ff097431 */ /* 0x001fe200000001ff */
[----:B------:R-:W-:-:S06]  /*0350*/  UIMAD.WIDE UR16, UR12, 0xc, UR14 ;  /* 0x0000000c0c1078a5 */ /* 0x000fcc000f8e020e */
[----:B------:R-:W-:-:S05]  /*0360*/  IMAD.WIDE R8, R12, R9, UR16 ;  /* 0x000000100c087e25 */ /* 0x000fca000f8e0209 */
[----:B------:R0:W5:Y:S01]  /*0370*/  LDG.E R19, desc[UR10][R8.64] ;  /* 0x0000000a08137981 */ /* 0x000162000c1e1900 */
[----:B------:R-:W-:-:S06]  /*0380*/  UIMAD.WIDE UR16, UR12, 0x10, UR14 ;  /* 0x000000100c1078a5 */ /* 0x000fcc000f8e020e */
[----:B------:R-:W-:-:S05]  /*0390*/  IMAD.WIDE R26, R12, R27, UR16 ;  /* 0x000000100c1a7e25 */ /* 0x000fca000f8e021b */
[----:B------:R0:W5:Y:S01]  /*03a0*/  LDG.E R22, desc[UR10][R26.64] ;  /* 0x0000000a1a167981 */ /* 0x000162000c1e1900 */
[----:B------:R-:W-:Y:S01]  /*03b0*/  UIMAD.WIDE UR16, UR12, 0x14, UR14 ;  /* 0x000000140c1078a5 */ /* 0x000fe2000f8e020e */
[----:B-1----:R-:W-:-:S05]  /*03c0*/  MOV R5, 0x4 ;  /* 0x0000000400057802 */ /* 0x002fca0000000f00 */
[----:B------:R-:W-:-:S06]  /*03d0*/  IMAD.WIDE R4, R12, R5, UR16 ;  /* 0x000000100c047e25 */ /* 0x000fcc000f8e0205 */
[----:B------:R1:W5:Y:S01]  /*03e0*/  LDG.E R4, desc[UR10][R4.64] ;  /* 0x0000000a04047981 */ /* 0x000362000c1e1900 */
[----:B------:R-:W-:-:S05]  /*03f0*/  HFMA2 R7, -RZ, RZ, 0, 2.384185791015625e-07 ;  /* 0x00000004ff077431 */ /* 0x000fca00000001ff */
[----:B------:R-:W-:-:S06]  /*0400*/  IMAD.WIDE R6, R12, R7, UR6 ;  /* 0x000000060c067e25 */ /* 0x000fcc000f8e0207 */
[----:B------:R-:W5:Y:S01]  /*0410*/  LDG.E R7, desc[UR10][R6.64] ;  /* 0x0000000a06077981 */ /* 0x000f62000c1e1900 */
[----:B0-----:R-:W-:-:S05]  /*0420*/  MOV R9, 0x4 ;  /* 0x0000000400097802 */ /* 0x001fca0000000f00 */
[----:B------:R-:W-:-:S06]  /*0430*/  IMAD.WIDE R8, R12, R9, UR8 ;  /* 0x000000080c087e25 */ /* 0x000fcc000f8e0209 */
[----:B------:R0:W5:Y:S01]  /*0440*/  LDG.E R8, desc[UR10][R8.64] ;  /* 0x0000000a08087981 */ /* 0x000162000c1e1900 */
[----:B------:R-:W-:Y:S01]  /*0450*/  I2FP.F32.S32 R27, R10 ;  /* 0x0000000a001b7245 */ /* 0x000fe20000201400 */
[----:B------:R-:W-:-:S04]  /*0460*/  UIADD3 UR5, UPT, UPT, UR5, 0x8, URZ ;  /* 0x0000000805057890 */ /* 0x000fc8000fffe0ff */
[----:B------:R-:W-:Y:S01]  /*0470*/  UISETP.NE.AND UP0, UPT, UR5, URZ, UPT ;  /* 0x000000ff0500728c */ /* 0x000fe2000bf05270 */
[----:B--2---:R-:W-:-:S06]  /*0480*/  FFMA R13, R14, R13, R27 ;  /* 0x0000000d0e0d7223 */ /* 0x004fcc000000001b */
[----:B------:R-:W1:Y:S02]  /*0490*/  F2I.TRUNC.NTZ R13, R13 ;  /* 0x0000000d000d7305 */ /* 0x000e64000020f100 */
[----:B-1----:R-:W-:-:S05]  /*04a0*/  I2FP.F32.S32 R5, R13 ;  /* 0x0000000d00057245 */ /* 0x002fca0000201400 */
[----:B---3--:R-:W-:-:S06]  /*04b0*/  FFMA R5, R16, R15, R5 ;  /* 0x0000000f10057223 */ /* 0x008fcc0000000005 */
[----:B------:R-:W1:Y:S02]  /*04c0*/  F2I.TRUNC.NTZ R5, R5 ;  /* 0x0000000500057305 */ /* 0x000e64000020f100 */
[----:B-1----:R-:W-:-:S05]  /*04d0*/  I2FP.F32.S32 R15, R5 ;  /* 0x00000005000f7245 */ /* 0x002fca0000201400 */
[----:B----4-:R-:W-:-:S06]  /*04e0*/  FFMA R15, R18, R17, R15 ;  /* 0x00000011120f7223 */ /* 0x010fcc000000000f */
[----:B------:R-:W0:Y:S02]  /*04f0*/  F2I.TRUNC.NTZ R15, R15 ;  /* 0x0000000f000f7305 */ /* 0x000e24000020f100 */
[----:B0-----:R-:W-:-:S05]  /*0500*/  I2FP.F32.S32 R9, R15 ;  /* 0x0000000f00097245 */ /* 0x001fca0000201400 */
[----:B-----5:R-:W-:-:S06]  /*0510*/  FFMA R9, R20, R19, R9 ;  /* 0x0000001314097223 */ /* 0x020fcc0000000009 */
[----:B------:R-:W0:Y:S02]  /*0520*/  F2I.TRUNC.NTZ R9, R9 ;  /* 0x0000000900097305 */ /* 0x000e24000020f100 */
[----:B0-----:R-:W-:-:S05]  /*0530*/  I2FP.F32.S32 R6, R9 ;  /* 0x0000000900067245 */ /* 0x001fca0000201400 */
[----:B------:R-:W-:-:S06]  /*0540*/  FFMA R6, R21, R22, R6 ;  /* 0x0000001615067223 */ /* 0x000fcc0000000006 */
        /* <DEDUP_REMOVED lines=9> */
[----:B------:R-:W1:Y:S01]  /*05e0*/  F2I.TRUNC.NTZ R10, R10 ;  /* 0x0000000a000a7305 */ /* 0x000e62000020f100 */
[----:B------:R-:W-:Y:S01]  /*05f0*/  IMAD.U32 R7, RZ, RZ, UR12 ;  /* 0x0000000cff077e24 */ /* 0x000fe2000f8e00ff */
[----:B------:R-:W-:-:S04]  /*0600*/  IADD3 R2, P0, PT, R2, 0x20, RZ ;  /* 0x0000002002027810 */ /* 0x000fc80007f1e0ff */
[----:B------:R-:W-:Y:S02]  /*0610*/  IADD3.X R3, PT, PT, RZ, R3, RZ, P0, !PT ;  /* 0x00000003ff037210 */ /* 0x000fe400007fe4ff */
[----:B------:R-:W-:Y:S01]  /*0620*/  LEA R12, R7, R12, 0x3 ;  /* 0x0000000c070c7211 */ /* 0x000fe200078e18ff */
[----:B------:R-:W-:Y:S06]  /*0630*/  BRA.U UP0, `(.L_x_2) ;  /* 0xfffffff900e87547 */ /* 0x000fec000b83ffff */
.L_x_1:
[----:B------:R-:W-:-:S04]  /*0640*/  ULOP3.LUT UR6, UR12, 0x7, URZ, 0xc0, !UPT ;  /* 0x000000070c067892 */ /* 0x000fc8000f8ec0ff */
[----:B------:R-:W-:-:S09]  /*0650*/  UISETP.NE.AND UP0, UPT, UR6, URZ, UPT ;  /* 0x000000ff0600728c */ /* 0x000fd2000bf05270 */
[----:B------:R-:W-:Y:S05]  /*0660*/  BRA.U !UP0, `(.L_x_3) ;  /* 0x0000000508587547 */ /* 0x000fea000b800000 */
[----:B------:R-:W-:Y:S02]  /*0670*/  UISETP.GE.U32.AND UP0, UPT, UR6, 0x4, UPT ;  /* 0x000000040600788c */ /* 0x000fe4000bf06070 */
[----:B------:R-:W-:-:S04]  /*0680*/  ULOP3.LUT UR5, UR12, 0x3, URZ, 0xc0, !UPT ;  /* 0x000000030c057892 */ /* 0x000fc8000f8ec0ff */
[----:B------:R-:W-:-:S03]  /*0690*/  UISETP.NE.AND UP1, UPT, UR5, URZ, UPT ;  /* 0x000000ff0500728c */ /* 0x000fc6000bf25270 */
[----:B------:R-:W-:Y:S08]  /*06a0*/  BRA.U !UP0, `(.L_x_4) ;  /* 0x00000001089c7547 */ /* 0x000ff0000b800000 */
[----:B------:R-:W2:Y:S01]  /*06b0*/  LDC.64 R4, c[0x0][0x388] ;  /* 0x0000e200ff047b82 */ /* 0x000ea20000000a00 */
[----:B------:R-:W-:Y:S01]  /*06c0*/  MOV R9, UR4 ;  /* 0x0000000400097c02 */ /* 0x000fe20008000f00 */
[----:B------:R-:W-:Y:S01]  /*06d0*/  VIADD R3, R11, UR4 ;  /* 0x000000040b037c36 */ /* 0x000fe20008000000 */
[----:B------:R-:W3:Y:S03]  /*06e0*/  LDCU.64 UR6, c[0x0][0x388] ;  /* 0x00007100ff0677ac */ /* 0x000ee60008000a00 */
[----:B------:R-:W-:Y:S02]  /*06f0*/  IMAD R9, R9, UR12, R0 ;  /* 0x0000000c09097c24 */ /* 0x000fe4000f8e0200 */
[----:B------:R-:W4:Y:S01]  /*0700*/  LDC.64 R6, c[0x0][0x390] ;  /* 0x0000e400ff067b82 */ /* 0x000f220000000a00 */
[----:B--2---:R-:W-:-:S05]  /*0710*/  IMAD.WIDE.U32 R4, R3, 0x4, R4 ;  /* 0x0000000403047825 */ /* 0x004fca00078e0004 */
[----:B0-----:R0:W2:Y:S01]  /*0720*/  LDG.E R12, desc[UR10][R4.64] ;  /* 0x0000000a040c7981 */ /* 0x0010a2000c1e1900 */
[----:B----4-:R-:W-:-:S05]  /*0730*/  IMAD.WIDE R6, R9, 0x4, R6 ;  /* 0x0000000409067825 */ /* 0x010fca00078e0206 */
[----:B------:R4:W2:Y:S01]  /*0740*/  LDG.E R13, desc[UR10][R6.64] ;  /* 0x0000000a060d7981 */ /* 0x0008a2000c1e1900 */
[----:B------:R-:W-:Y:S02]  /*0750*/  IADD3 R3, P0, PT, R11, UR4, RZ ;  /* 0x000000040b037c10 */ /* 0x000fe4000ff1e0ff */
[----:B------:R-:W-:Y:S02]  /*0760*/  MOV R9, UR12 ;  /* 0x0000000c00097c02 */ /* 0x000fe40008000f00 */
[----:B------:R-:W-:Y:S02]  /*0770*/  IADD3.X R8, PT, PT, RZ, RZ, RZ, P0, !PT ;  /* 0x000000ffff087210 */ /* 0x000fe400007fe4ff */
[----:B---3--:R-:W-:-:S04]  /*0780*/  LEA R2, P0, R3, UR6, 0x2 ;  /* 0x0000000603027c11 */ /* 0x008fc8000f8010ff */
[----:B------:R-:W-:Y:S01]  /*0790*/  LEA.HI.X R3, R3, UR7, R8, 0x2, P0 ;  /* 0x0000000703037c11 */ /* 0x000fe200080f1408 */
[----:B------:R-:W-:-:S04]  /*07a0*/  IMAD.WIDE R8, R9, 0x4, R6 ;  /* 0x0000000409087825 */ /* 0x000fc800078e0206 */
[----:B------:R-:W3:Y:S04]  /*07b0*/  LDG.E R14, desc[UR10][R2.64+0x4] ;  /* 0x0000040a020e7981 */ /* 0x000ee8000c1e1900 */
[----:B------:R5:W3:Y:S01]  /*07c0*/  LDG.E R17, desc[UR10][R8.64] ;  /* 0x0000000a08117981 */ /* 0x000ae2000c1e1900 */
[----:B------:R-:W-:-:S03]  /*07d0*/  MOV R15, UR12 ;  /* 0x0000000c000f7c02 */ /* 0x000fc60008000f00 */
[----:B------:R-:W3:Y:S02]  /*07e0*/  LDG.E R16, desc[UR10][R2.64+0x8] ;  /* 0x0000080a02107981 */ /* 0x000ee4000c1e1900 */
[----:B0-----:R-:W-:Y:S02]  /*07f0*/  IMAD.WIDE R4, R15, 0x4, R8 ;  /* 0x000000040f047825 */ /* 0x001fe400078e0208 */
[----:B------:R-:W3:Y:S04]  /*0800*/  LDG.E R18, desc[UR10][R2.64+0xc] ;  /* 0x00000c0a02127981 */ /* 0x000ee8000c1e1900 */
[----:B------:R0:W3:Y:S01]  /*0810*/  LDG.E R19, desc[UR10][R4.64] ;  /* 0x0000000a04137981 */ /* 0x0000e2000c1e1900 */
[----:B----4-:R-:W-:-:S04]  /*0820*/  IMAD.U32 R7, RZ, RZ, UR12 ;  /* 0x0000000cff077e24 */ /* 0x010fc8000f8e00ff */
[----:B------:R-:W-:-:S06]  /*0830*/  IMAD.WIDE R6, R7, 0x4, R4 ;  /* 0x0000000407067825 */ /* 0x000fcc00078e0204 */
[----:B------:R-:W4:Y:S01]  /*0840*/  LDG.E R7, desc[UR10][R6.64] ;  /* 0x0000000a06077981 */ /* 0x000f22000c1e1900 */
[----:B-1----:R-:W-:Y:S01]  /*0850*/  I2FP.F32.S32 R15, R10 ;  /* 0x0000000a000f7245 */ /* 0x002fe20000201400 */
[----:B------:R-:W-:-:S04]  /*0860*/  UIADD3 UR4, UPT, UPT, UR4, 0x4, URZ ;  /* 0x0000000404047890 */ /* 0x000fc8000fffe0ff */
[----:B--2---:R-:W-:-:S06]  /*0870*/  FFMA R12, R12, R13, R15 ;  /* 0x0000000d0c0c7223 */ /* 0x004fcc000000000f */
[----:B------:R-:W5:Y:S02]  /*0880*/  F2I.TRUNC.NTZ R12, R12 ;  /* 0x0000000c000c7305 */ /* 0x000f64000020f100 */
[----:B-----5:R-:W-:-:S05]  /*0890*/  I2FP.F32.S32 R9, R12 ;  /* 0x0000000c00097245 */ /* 0x020fca0000201400 */
[----:B---3--:R-:W-:-:S06]  /*08a0*/  FFMA R9, R14, R17, R9 ;  /* 0x000000110e097223 */ /* 0x008fcc0000000009 */
[----:B------:R-:W0:Y:S02]  /*08b0*/  F2I.TRUNC.NTZ R9, R9 ;  /* 0x0000000900097305 */ /* 0x000e24000020f100 */
[----:B0-----:R-:W-:-:S05]  /*08c0*/  I2FP.F32.S32 R5, R9 ;  /* 0x0000000900057245 */ /* 0x001fca0000201400 */
[----:B------:R-:W-:-:S06]  /*08d0*/  FFMA R5, R16, R19, R5 ;  /* 0x0000001310057223 */ /* 0x000fcc0000000005 */
[----:B------:R-:W0:Y:S02]  /*08e0*/  F2I.TRUNC.NTZ R5, R5 ;  /* 0x0000000500057305 */ /* 0x000e24000020f100 */
[----:B0-----:R-:W-:-:S05]  /*08f0*/  I2FP.F32.S32 R3, R5 ;  /* 0x0000000500037245 */ /* 0x001fca0000201400 */
[----:B----4-:R-:W-:-:S04]  /*0900*/  FFMA R3, R18, R7, R3 ;  /* 0x0000000712037223 */ /* 0x010fc80000000003 */
[----:B------:R2:W3:Y:S03]  /*0910*/  F2I.TRUNC.NTZ R10, R3 ;  /* 0x00000003000a7305 */ /* 0x0004e6000020f100 */
.L_x_4:
[----:B------:R-:W-:Y:S05]  /*0920*/  BRA.U !UP1, `(.L_x_3) ;  /* 0x0000000109a87547 */ /* 0x000fea000b800000 */
[----:B------:R-:W-:Y:S02]  /*0930*/  UISETP.NE.AND UP0, UPT, UR5, 0x1, UPT ;  /* 0x000000010500788c */ /* 0x000fe4000bf05270 */
[----:B------:R-:W-:-:S04]  /*0940*/  ULOP3.LUT UR6, UR12, 0x1, URZ, 0xc0, !UPT ;  /* 0x000000010c067892 */ /* 0x000fc8000f8ec0ff */
[----:B------:R-:W-:-:S03]  /*0950*/  UISETP.NE.U32.AND UP1, UPT, UR6, 0x1, UPT ;  /* 0x000000010600788c */ /* 0x000fc6000bf25070 */
[----:B------:R-:W-:Y:S08]  /*0960*/  BRA.U !UP0, `(.L_x_5) ;  /* 0x0000000108647547 */ /* 0x000ff0000b800000 */
[----:B--2---:R-:W2:Y:S01]  /*0970*/  LDC.64 R2, c[0x0][0x388] ;  /* 0x0000e200ff027b82 */ /* 0x004ea20000000a00 */
[----:B------:R-:W-:Y:S01]  /*0980*/  MOV R9, UR4 ;  /* 0x0000000400097c02 */ /* 0x000fe20008000f00 */
[----:B------:R-:W4:Y:S01]  /*0990*/  LDCU.64 UR6, c[0x0][0x388] ;  /* 0x00007100ff0677ac */ /* 0x000f220008000a00 */
[----:B------:R-:W-:-:S03]  /*09a0*/  IADD3 R7, PT, PT, R11, UR4, RZ ;  /* 0x000000040b077c10 */ /* 0x000fc6000fffe0ff */
[----:B------:R-:W-:Y:S02]  /*09b0*/  IMAD R9, R9, UR12, R0 ;  /* 0x0000000c09097c24 */ /* 0x000fe4000f8e0200 */
[----:B------:R-:W5:Y:S01]  /*09c0*/  LDC.64 R4, c[0x0][0x390] ;  /* 0x0000e400ff047b82 */ /* 0x000f620000000a00 */
[----:B--2---:R-:W-:-:S06]  /*09d0*/  IMAD.WIDE.U32 R2, R7, 0x4, R2 ;  /* 0x0000000407027825 */ /* 0x004fcc00078e0002 */
[----:B0-----:R-:W2:Y:S01]  /*09e0*/  LDG.E R2, desc[UR10][R2.64] ;  /* 0x0000000a02027981 */ /* 0x001ea2000c1e1900 */
[----:B-----5:R-:W-:-:S05]  /*09f0*/  IMAD.WIDE R4, R9, 0x4, R4 ;  /* 0x0000000409047825 */ /* 0x020fca00078e0204 */
[----:B------:R-:W2:Y:S01]  /*0a00*/  LDG.E R13, desc[UR10][R4.64] ;  /* 0x0000000a040d7981 */ /* 0x000ea2000c1e1900 */
[----:B------:R-:W-:Y:S01]  /*0a10*/  IADD3 R7, P0, PT, R11, UR4, RZ ;  /* 0x000000040b077c10 */ /* 0x000fe2000ff1e0ff */
[----:B------:R-:W-:-:S03]  /*0a20*/  IMAD.U32 R9, RZ, RZ, UR12 ;  /* 0x0000000cff097e24 */ /* 0x000fc6000f8e00ff */
[----:B------:R-:W-:Y:S02]  /*0a30*/  IADD3.X R8, PT, PT, RZ, RZ, RZ, P0, !PT ;  /* 0x000000ffff087210 */ /* 0x000fe400007fe4ff */
[----:B----4-:R-:W-:-:S04]  /*0a40*/  LEA R6, P0, R7, UR6, 0x2 ;  /* 0x0000000607067c11 */ /* 0x010fc8000f8010ff */
[----:B------:R-:W-:Y:S01]  /*0a50*/  LEA.HI.X R7, R7, UR7, R8, 0x2, P0 ;  /* 0x0000000707077c11 */ /* 0x000fe200080f1408 */
[----:B------:R-:W-:-:S04]  /*0a60*/  IMAD.WIDE R8, R9, 0x4, R4 ;  /* 0x0000000409087825 */ /* 0x000fc800078e0204 */
[----:B------:R-:W4:Y:S04]  /*0a70*/  LDG.E R6, desc[UR10][R6.64+0x4] ;  /* 0x0000040a06067981 */ /* 0x000f28000c1e1900 */
[----:B------:R-:W4:Y:S01]  /*0a80*/  LDG.E R9, desc[UR10][R8.64] ;  /* 0x0000000a08097981 */ /* 0x000f22000c1e1900 */
[----:B-1-3--:R-:W-:Y:S01]  /*0a90*/  I2FP.F32.S32 R15, R10 ;  /* 0x0000000a000f7245 */ /* 0x00afe20000201400 */
[----:B------:R-:W-:-:S04]  /*0aa0*/  UIADD3 UR4, UPT, UPT, UR4, 0x2, URZ ;  /* 0x0000000204047890 */ /* 0x000fc8000fffe0ff */
[----:B--2---:R-:W-:-:S06]  /*0ab0*/  FFMA R2, R2, R13, R15 ;  /* 0x0000000d02027223 */ /* 0x004fcc000000000f */
[----:B------:R-:W0:Y:S02]  /*0ac0*/  F2I.TRUNC.NTZ R2, R2 ;  /* 0x0000000200027305 */ /* 0x000e24000020f100 */
[----:B0-----:R-:W-:-:S05]  /*0ad0*/  I2FP.F32.S32 R3, R2 ;  /* 0x0000000200037245 */ /* 0x001fca0000201400 */
[----:B----4-:R-:W-:-:S04]  /*0ae0*/  FFMA R3, R6, R9, R3 ;  /* 0x0000000906037223 */ /* 0x010fc80000000003 */
[----:B------:R4:W0:Y:S03]  /*0af0*/  F2I.TRUNC.NTZ R10, R3 ;  /* 0x00000003000a7305 */ /* 0x000826000020f100 */
.L_x_5:
[----:B------:R-:W-:Y:S05]  /*0b00*/  BRA.U UP1, `(.L_x_3) ;  /* 0x0000000101307547 */ /* 0x000fea000b800000 */
[----:B--2-4-:R-:W2:Y:S01]  /*0b10*/  LDC.64 R2, c[0x0][0x388] ;  /* 0x0000e200ff027b82 */ /* 0x014ea20000000a00 */
[----:B------:R-:W-:Y:S02]  /*0b20*/  MOV R9, UR4 ;  /* 0x0000000400097c02 */ /* 0x000fe40008000f00 */
[----:B------:R-:W-:-:S03]  /*0b30*/  IADD3 R7, PT, PT, R11, UR4, RZ ;  /* 0x000000040b077c10 */ /* 0x000fc6000fffe0ff */
[----:B------:R-:W-:Y:S02]  /*0b40*/  IMAD R9, R9, UR12, R0 ;  /* 0x0000000c09097c24 */ /* 0x000fe4000f8e0200 */
[----:B------:R-:W4:Y:S01]  /*0b50*/  LDC.64 R4, c[0x0][0x390] ;  /* 0x0000e400ff047b82 */ /* 0x000f220000000a00 */
[----:B--2---:R-:W-:-:S06]  /*0b60*/  IMAD.WIDE.U32 R2, R7, 0x4, R2 ;  /* 0x0000000407027825 */ /* 0x004fcc00078e0002 */
[----:B0-----:R-:W2:Y:S01]  /*0b70*/  LDG.E R2, desc[UR10][R2.64] ;  /* 0x0000000a02027981 */ /* 0x001ea2000c1e1900 */
[----:B----4-:R-:W-:-:S06]  /*0b80*/  IMAD.WIDE R4, R9, 0x4, R4 ;  /* 0x0000000409047825 */ /* 0x010fcc00078e0204 */
[----:B------:R-:W2:Y:S01]  /*0b90*/  LDG.E R5, desc[UR10][R4.64] ;  /* 0x0000000a04057981 */ /* 0x000ea2000c1e1900 */
[----:B-1-3--:R-:W-:-:S05]  /*0ba0*/  I2FP.F32.S32 R7, R10 ;  /* 0x0000000a00077245 */ /* 0x00afca0000201400 */
[----:B--2---:R-:W-:-:S06]  /*0bb0*/  FFMA R10, R2, R5, R7 ;  /* 0x00000005020a7223 */ /* 0x004fcc0000000007 */
[----:B------:R-:W0:Y:S02]  /*0bc0*/  F2I.TRUNC.NTZ R10, R10 ;  /* 0x0000000a000a7305 */ /* 0x000e24000020f100 */
.L_x_3:
[----:B--2-4-:R-:W2:Y:S01]  /*0bd0*/  LDC.64 R2, c[0x0][0x380] ;  /* 0x0000e000ff027b82 */ /* 0x014ea20000000a00 */
[----:B------:R-:W-:Y:S02]  /*0be0*/  IADD3 R11, PT, PT, R0, R11, RZ ;  /* 0x0000000b000b7210 */ /* 0x000fe40007ffe0ff */
[----:B01-3--:R-:W-:-:S03]  /*0bf0*/  I2FP.F32.S32 R5, R10 ;  /* 0x0000000a00057245 */ /* 0x00bfc60000201400 */
[----:B--2---:R-:W-:-:S05]  /*0c00*/  IMAD.WIDE R2, R11, 0x4, R2 ;  /* 0x000000040b027825 */ /* 0x004fca00078e0202 */
[----:B------:R-:W-:Y:S01]  /*0c10*/  STG.E desc[UR10][R2.64], R5 ;  /* 0x0000000502007986 */ /* 0x000fe2000c10190a */
[----:B------:R-:W-:Y:S05]  /*0c20*/  EXIT ;  /* 0x000000000000794d */ /* 0x000fea0003800000 */
.L_x_6:
        /* <DEDUP_REMOVED lines=13> */
.L_x_8:


//--------------------- .nv.shared.reserved.0     --------------------------
	.section	.nv.shared.reserved.0,"aw",@nobits
	.weak		__nv_reservedSMEM_offset_0_alias
	.size		__nv_reservedSMEM_offset_0_alias, 0, 64
	.other		__nv_reservedSMEM_offset_0_alias,@"STO_CUDA_RESERVED_SHARED STV_DEFAULT"
__nv_reservedSMEM_offset_0_alias:
	.zero		0
	.zero		64


//--------------------- .nv.constant0._Z10initMatrixPffi --------------------------
	.section	.nv.constant0._Z10initMatrixPffi,"a",@progbits
	.sectionflags	@""
	.align	4
.nv.constant0._Z10initMatrixPffi:
	.zero		912


//--------------------- .nv.constant0._Z19cudaMatrixMatrixMulPfS_S_i --------------------------
	.section	.nv.constant0._Z19cudaMatrixMatrixMulPfS_S_i,"a",@progbits
	.sectionflags	@""
	.align	4
.nv.constant0._Z19cudaMatrixMatrixMulPfS_S_i:
	.zero		924


//--------------------- SYMBOLS --------------------------

	.type		.nv.reservedSmem.offset0,@object
	.size		.nv.reservedSmem.offset0,0x4
